//
// Generated by NVIDIA NVVM Compiler
//
// Compiler Build ID: CL-36424714
// Cuda compilation tools, release 13.0, V13.0.88
// Based on NVVM 20.0.0
//

.version 9.0
.target sm_100
.address_size 64

	// .globl	_Z13stencil_tiledPfS_i
// _ZZ13stencil_tiledPfS_iE4tile has been demoted

.visible .entry _Z13stencil_tiledPfS_i(
	.param .u64 .ptr .align 1 _Z13stencil_tiledPfS_i_param_0,
	.param .u64 .ptr .align 1 _Z13stencil_tiledPfS_i_param_1,
	.param .u32 _Z13stencil_tiledPfS_i_param_2
)
{
	.reg .pred 	%p<31>;
	.reg .b32 	%r<51>;
	.reg .b32 	%f<20>;
	.reg .b64 	%rd<22>;
	// demoted variable
	.shared .align 4 .b8 _ZZ13stencil_tiledPfS_iE4tile[6912];
	ld.param.u64 	%rd4, [_Z13stencil_tiledPfS_i_param_0];
	ld.param.u64 	%rd5, [_Z13stencil_tiledPfS_i_param_1];
	ld.param.u32 	%r20, [_Z13stencil_tiledPfS_i_param_2];
	cvta.to.global.u64 	%rd1, %rd5;
	mov.u32 	%r21, %ctaid.x;
	mov.u32 	%r22, %ntid.x;
	mov.u32 	%r1, %tid.x;
	mad.lo.s32 	%r2, %r21, %r22, %r1;
	mov.u32 	%r23, %ctaid.y;
	mov.u32 	%r24, %ntid.y;
	mov.u32 	%r3, %tid.y;
	mad.lo.s32 	%r25, %r23, %r24, %r3;
	mov.u32 	%r26, %ctaid.z;
	mov.u32 	%r27, %ntid.z;
	mov.u32 	%r5, %tid.z;
	mad.lo.s32 	%r6, %r26, %r27, %r5;
	mul.lo.s32 	%r7, %r20, %r2;
	mul.lo.s32 	%r8, %r7, %r20;
	mul.lo.s32 	%r9, %r20, %r25;
	add.s32 	%r10, %r8, %r9;
	add.s32 	%r11, %r10, %r6;
	max.s32 	%r28, %r2, %r25;
	mov.u32 	%r29, _ZZ13stencil_tiledPfS_iE4tile;
	mad.lo.s32 	%r12, %r1, 576, %r29;
	max.s32 	%r30, %r6, %r28;
	setp.ge.s32 	%p1, %r30, %r20;
	@%p1 bra 	$L__BB0_13;
	mul.wide.s32 	%rd6, %r11, 4;
	add.s64 	%rd2, %rd1, %rd6;
	ld.global.f32 	%f1, [%rd2];
	add.s32 	%r13, %r12, 576;
	mul.lo.s32 	%r31, %r3, 48;
	add.s32 	%r14, %r13, %r31;
	add.s32 	%r15, %r14, 48;
	shl.b32 	%r32, %r5, 2;
	add.s32 	%r33, %r15, %r32;
	st.shared.f32 	[%r33+4], %f1;
	setp.ne.s32 	%p2, %r1, 0;
	setp.lt.s32 	%p3, %r2, 1;
	add.s32 	%r35, %r29, %r31;
	add.s32 	%r36, %r35, %r32;
	add.s32 	%r16, %r36, 48;
	or.pred  	%p4, %p2, %p3;
	@%p4 bra 	$L__BB0_3;
	sub.s32 	%r37, %r7, %r20;
	add.s32 	%r38, %r9, %r6;
	mad.lo.s32 	%r39, %r37, %r20, %r38;
	mul.wide.u32 	%rd7, %r39, 4;
	add.s64 	%rd8, %rd1, %rd7;
	ld.global.f32 	%f2, [%rd8];
	st.shared.f32 	[%r16+4], %f2;
$L__BB0_3:
	setp.ne.s32 	%p5, %r1, 9;
	add.s32 	%r17, %r20, -1;
	setp.ge.s32 	%p6, %r2, %r17;
	or.pred  	%p7, %p5, %p6;
	@%p7 bra 	$L__BB0_5;
	add.s32 	%r40, %r7, %r20;
	add.s32 	%r41, %r9, %r6;
	mad.lo.s32 	%r42, %r40, %r20, %r41;
	mul.wide.s32 	%rd9, %r42, 4;
	add.s64 	%rd10, %rd1, %rd9;
	ld.global.f32 	%f3, [%rd10];
	st.shared.f32 	[%r16+6340], %f3;
$L__BB0_5:
	setp.ne.s32 	%p8, %r3, 0;
	setp.eq.s32 	%p9, %r25, 0;
	add.s32 	%r18, %r13, %r32;
	or.pred  	%p10, %p8, %p9;
	@%p10 bra 	$L__BB0_7;
	sub.s32 	%r44, %r9, %r20;
	add.s32 	%r45, %r44, %r6;
	add.s32 	%r46, %r45, %r8;
	mul.wide.s32 	%rd11, %r46, 4;
	add.s64 	%rd12, %rd1, %rd11;
	ld.global.f32 	%f4, [%rd12];
	st.shared.f32 	[%r18+4], %f4;
$L__BB0_7:
	setp.ne.s32 	%p11, %r3, 9;
	setp.ge.u32 	%p12, %r25, %r17;
	or.pred  	%p13, %p11, %p12;
	@%p13 bra 	$L__BB0_9;
	mul.wide.s32 	%rd13, %r20, 4;
	add.s64 	%rd14, %rd2, %rd13;
	ld.global.f32 	%f5, [%rd14];
	st.shared.f32 	[%r18+532], %f5;
$L__BB0_9:
	setp.ne.s32 	%p14, %r5, 0;
	setp.eq.s32 	%p15, %r6, 0;
	cvt.s64.s32 	%rd15, %r10;
	cvt.u64.u32 	%rd16, %r6;
	add.s64 	%rd17, %rd16, %rd15;
	shl.b64 	%rd18, %rd17, 2;
	add.s64 	%rd3, %rd1, %rd18;
	or.pred  	%p16, %p14, %p15;
	@%p16 bra 	$L__BB0_11;
	ld.global.f32 	%f6, [%rd3+-4];
	st.shared.f32 	[%r15], %f6;
$L__BB0_11:
	setp.ne.s32 	%p17, %r5, 9;
	setp.ge.u32 	%p18, %r6, %r17;
	or.pred  	%p19, %p17, %p18;
	@%p19 bra 	$L__BB0_13;
	ld.global.f32 	%f7, [%rd3+4];
	st.shared.f32 	[%r14+92], %f7;
$L__BB0_13:
	setp.lt.s32 	%p20, %r2, 1;
	add.s32 	%r47, %r20, -1;
	setp.ge.s32 	%p21, %r2, %r47;
	or.pred  	%p22, %p20, %p21;
	setp.eq.s32 	%p23, %r25, 0;
	or.pred  	%p24, %p23, %p22;
	setp.ge.s32 	%p25, %r25, %r47;
	or.pred  	%p26, %p24, %p25;
	setp.eq.s32 	%p27, %r6, 0;
	or.pred  	%p28, %p27, %p26;
	setp.ge.s32 	%p29, %r6, %r47;
	or.pred  	%p30, %p28, %p29;
	@%p30 bra 	$L__BB0_15;
	mad.lo.s32 	%r48, %r3, 48, %r12;
	shl.b32 	%r49, %r5, 2;
	add.s32 	%r50, %r48, %r49;
	ld.shared.f32 	%f8, [%r50+52];
	ld.shared.f32 	%f9, [%r50+1204];
	add.f32 	%f10, %f8, %f9;
	ld.shared.f32 	%f11, [%r50+580];
	add.f32 	%f12, %f10, %f11;
	ld.shared.f32 	%f13, [%r50+676];
	add.f32 	%f14, %f12, %f13;
	ld.shared.f32 	%f15, [%r50+624];
	add.f32 	%f16, %f14, %f15;
	ld.shared.f32 	%f17, [%r50+632];
	add.f32 	%f18, %f16, %f17;
	mul.f32 	%f19, %f18, 0f3F400000;
	cvta.to.global.u64 	%rd19, %rd4;
	mul.wide.s32 	%rd20, %r11, 4;
	add.s64 	%rd21, %rd19, %rd20;
	st.global.f32 	[%rd21], %f19;
$L__BB0_15:
	ret;

}


// ===== COMPILED SASS (sm_100) =====

	.target	sm_100

	.elftype	@"ET_EXEC"


//--------------------- .note.nv.tkinfo           --------------------------
	.section	.note.nv.tkinfo,"",@"SHT_NOTE"
	.sectionflags	@"SHF_NOTE_NV_TKINFO"
	.tkinfo
        /*0018*/ 	.word	0x00000002
        /*0030*/ 	.string	""
        /*0030*/ 	.string	"ptxas"
        /*0030*/ 	.string	"Cuda compilation tools, release 13.0, V13.0.88"
        /*0030*/ 	.string	"Build cuda_13.0.r13.0/compiler.36424714_0"
        /*0030*/ 	.string	"-arch sm_100 -m 64 "



//--------------------- .note.nv.cuinfo           --------------------------
	.section	.note.nv.cuinfo,"",@"SHT_NOTE"
	.sectionflags	@"SHF_NOTE_NV_CUINFO"
        /*0018*/ 	.short	0x0002
        /*001a*/ 	.short	0x0064
        /*001c*/ 	.short	0x0082
	.zero		2


//--------------------- .nv.info                  --------------------------
	.section	.nv.info,"",@"SHT_CUDA_INFO"
	.align	4


	//----- nvinfo : EIATTR_REGCOUNT
	.align		4
        /*0000*/ 	.byte	0x04, 0x2f
        /*0002*/ 	.short	(.L_1 - .L_0)
	.align		4
.L_0:
        /*0004*/ 	.word	index@(_Z13stencil_tiledPfS_i)
        /*0008*/ 	.word	0x0000001a


	//----- nvinfo : EIATTR_FRAME_SIZE
	.align		4
.L_1:
        /*000c*/ 	.byte	0x04, 0x11
        /*000e*/ 	.short	(.L_3 - .L_2)
	.align		4
.L_2:
        /*0010*/ 	.word	index@(_Z13stencil_tiledPfS_i)
        /*0014*/ 	.word	0x00000000


	//----- nvinfo : EIATTR_MIN_STACK_SIZE
	.align		4
.L_3:
        /*0018*/ 	.byte	0x04, 0x12
        /*001a*/ 	.short	(.L_5 - .L_4)
	.align		4
.L_4:
        /*001c*/ 	.word	index@(_Z13stencil_tiledPfS_i)
        /*0020*/ 	.word	0x00000000
.L_5:


//--------------------- .nv.compat                --------------------------
	.section	.nv.compat,"",@"SHT_CUDA_COMPAT_INFO"
	.align	4
        /*0000*/ 	.byte	0x02, 0x09, 0x00, 0x00, 0x02, 0x02, 0x01, 0x00, 0x02, 0x05, 0x05, 0x00, 0x03, 0x07, 0x01, 0x01
        /*0010*/ 	.byte	0x02, 0x03, 0x00, 0x00, 0x02, 0x06, 0x01, 0x00, 0x04, 0x0b, 0x08, 0x00, 0x09, 0x00, 0x00, 0x00
        /*0020*/ 	.byte	0x00, 0x00, 0x00, 0x00


//--------------------- .nv.info._Z13stencil_tiledPfS_i --------------------------
	.section	.nv.info._Z13stencil_tiledPfS_i,"",@"SHT_CUDA_INFO"
	.sectionflags	@""
	.align	4


	//----- nvinfo : EIATTR_CUDA_API_VERSION
	.align		4
        /*0000*/ 	.byte	0x04, 0x37
        /*0002*/ 	.short	(.L_7 - .L_6)
.L_6:
        /*0004*/ 	.word	0x00000082


	//----- nvinfo : EIATTR_KPARAM_INFO
	.align		4
.L_7:
        /*0008*/ 	.byte	0x04, 0x17
        /*000a*/ 	.short	(.L_9 - .L_8)
.L_8:
        /*000c*/ 	.word	0x00000000
        /*0010*/ 	.short	0x0002
        /*0012*/ 	.short	0x0010
        /*0014*/ 	.byte	0x00, 0xf0, 0x11, 0x00


	//----- nvinfo : EIATTR_KPARAM_INFO
	.align		4
.L_9:
        /*0018*/ 	.byte	0x04, 0x17
        /*001a*/ 	.short	(.L_11 - .L_10)
.L_10:
        /*001c*/ 	.word	0x00000000
        /*0020*/ 	.short	0x0001
        /*0022*/ 	.short	0x0008
        /*0024*/ 	.byte	0x00, 0xf5, 0x21, 0x00


	//----- nvinfo : EIATTR_KPARAM_INFO
	.align		4
.L_11:
        /*0028*/ 	.byte	0x04, 0x17
        /*002a*/ 	.short	(.L_13 - .L_12)
.L_12:
        /*002c*/ 	.word	0x00000000
        /*0030*/ 	.short	0x0000
        /*0032*/ 	.short	0x0000
        /*0034*/ 	.byte	0x00, 0xf5, 0x21, 0x00


	//----- nvinfo : EIATTR_SPARSE_MMA_MASK
	.align		4
.L_13:
        /*0038*/ 	.byte	0x03, 0x50
        /*003a*/ 	.short	0x0000


	//----- nvinfo : EIATTR_MAXREG_COUNT
	.align		4
        /*003c*/ 	.byte	0x03, 0x1b
        /*003e*/ 	.short	0x00ff


	//----- nvinfo : EIATTR_MERCURY_ISA_VERSION
	.align		4
        /*0040*/ 	.byte	0x03, 0x5f
        /*0042*/ 	.short	0x0101


	//----- nvinfo : EIATTR_VRC_CTA_INIT_COUNT
	.align		4
        /*0044*/ 	.byte	0x02, 0x4a
	.zero		1
	.zero		1


	//----- nvinfo : EIATTR_EXIT_INSTR_OFFSETS
	.align		4
        /*0048*/ 	.byte	0x04, 0x1c
        /*004a*/ 	.short	(.L_15 - .L_14)


	//   ....[0]....
.L_14:
        /*004c*/ 	.word	0x00000570


	//   ....[1]....
        /*0050*/ 	.word	0x00000690


	//----- nvinfo : EIATTR_CRS_STACK_SIZE
	.align		4
.L_15:
        /*0054*/ 	.byte	0x04, 0x1e
        /*0056*/ 	.short	(.L_17 - .L_16)
.L_16:
        /*0058*/ 	.word	0x00000000


	//----- nvinfo : EIATTR_CBANK_PARAM_SIZE
	.align		4
.L_17:
        /*005c*/ 	.byte	0x03, 0x19
        /*005e*/ 	.short	0x0014


	//----- nvinfo : EIATTR_PARAM_CBANK
	.align		4
        /*0060*/ 	.byte	0x04, 0x0a
        /*0062*/ 	.short	(.L_19 - .L_18)
	.align		4
.L_18:
        /*0064*/ 	.word	index@(.nv.constant0._Z13stencil_tiledPfS_i)
        /*0068*/ 	.short	0x0380
        /*006a*/ 	.short	0x0014


	//----- nvinfo : EIATTR_SW_WAR
	.align		4
.L_19:
        /*006c*/ 	.byte	0x04, 0x36
        /*006e*/ 	.short	(.L_21 - .L_20)
.L_20:
        /*0070*/ 	.word	0x00000008
.L_21:


//--------------------- .nv.callgraph             --------------------------
	.section	.nv.callgraph,"",@"SHT_CUDA_CALLGRAPH"
	.align	4
	.sectionentsize	8
	.align		4
        /*0000*/ 	.word	0x00000000
	.align		4
        /*0004*/ 	.word	0xffffffff
	.align		4
        /*0008*/ 	.word	0x00000000
	.align		4
        /*000c*/ 	.word	0xfffffffe
	.align		4
        /*0010*/ 	.word	0x00000000
	.align		4
        /*0014*/ 	.word	0xfffffffd
	.align		4
        /*0018*/ 	.word	0x00000000
	.align		4
        /*001c*/ 	.word	0xfffffffc


//--------------------- .text._Z13stencil_tiledPfS_i --------------------------
	.section	.text._Z13stencil_tiledPfS_i,"ax",@progbits
	.align	128
        .global         _Z13stencil_tiledPfS_i
        .type           _Z13stencil_tiledPfS_i,@function
        .size           _Z13stencil_tiledPfS_i,(.L_x_3 - _Z13stencil_tiledPfS_i)
        .other          _Z13stencil_tiledPfS_i,@"STO_CUDA_ENTRY STV_DEFAULT"
_Z13stencil_tiledPfS_i:
.text._Z13stencil_tiledPfS_i:
[----:B------:R-:W-:Y:S01]  /*0000*/  LDC R1, c[0x0][0x37c] ;  /* 0x0000df00ff017b82 */ /* 0x000fe20000000800 */
[----:B------:R-:W0:Y:S07]  /*0010*/  S2R R14, SR_TID.X ;  /* 0x00000000000e7919 */ /* 0x000e2e0000002100 */
[----:B------:R-:W0:Y:S01]  /*0020*/  LDC R4, c[0x0][0x360] ;  /* 0x0000d800ff047b82 */ /* 0x000e220000000800 */
[----:B------:R-:W-:Y:S01]  /*0030*/  MOV R13, 0x400 ;  /* 0x00000400000d7802 */ /* 0x000fe20000000f00 */
[----:B------:R-:W-:Y:S01]  /*0040*/  BSSY.RECONVERGENT B0, `(.L_x_0) ;  /* 0x0000052000007945 */ /* 0x000fe20003800200 */
[----:B------:R-:W1:Y:S01]  /*0050*/  S2R R0, SR_TID.Y ;  /* 0x0000000000007919 */ /* 0x000e620000002200 */
[----:B------:R-:W2:Y:S04]  /*0060*/  S2R R6, SR_TID.Z ;  /* 0x0000000000067919 */ /* 0x000ea80000002300 */
[----:B------:R-:W0:Y:S01]  /*0070*/  S2UR UR4, SR_CTAID.X ;  /* 0x00000000000479c3 */ /* 0x000e220000002500 */
[----:B------:R-:W3:Y:S07]  /*0080*/  S2R R12, SR_CgaCtaId ;  /* 0x00000000000c7919 */ /* 0x000eee0000008800 */
[----:B------:R-:W1:Y:S08]  /*0090*/  LDC R3, c[0x0][0x364] ;  /* 0x0000d900ff037b82 */ /* 0x000e700000000800 */
[----:B------:R-:W4:Y:S08]  /*00a0*/  LDC R15, c[0x0][0x390] ;  /* 0x0000e400ff0f7b82 */ /* 0x000f300000000800 */
[----:B------:R-:W1:Y:S01]  /*00b0*/  S2UR UR5, SR_CTAID.Y ;  /* 0x00000000000579c3 */ /* 0x000e620000002600 */
[----:B0-----:R-:W-:-:S07]  /*00c0*/  IMAD R4, R4, UR4, R14 ;  /* 0x0000000404047c24 */ /* 0x001fce000f8e020e */
[----:B------:R-:W2:Y:S01]  /*00d0*/  S2UR UR6, SR_CTAID.Z ;  /* 0x00000000000679c3 */ /* 0x000ea20000002700 */
[----:B---3--:R-:W-:-:S07]  /*00e0*/  LEA R13, R12, R13, 0x18 ;  /* 0x0000000d0c0d7211 */ /* 0x008fce00078ec0ff */
[----:B------:R-:W2:Y:S01]  /*00f0*/  LDC R9, c[0x0][0x368] ;  /* 0x0000da00ff097b82 */ /* 0x000ea20000000800 */
[----:B----4-:R-:W-:Y:S01]  /*0100*/  IADD3 R5, PT, PT, R15, -0x1, RZ ;  /* 0xffffffff0f057810 */ /* 0x010fe20007ffe0ff */
[----:B------:R-:W-:Y:S02]  /*0110*/  IMAD R10, R4, R15, RZ ;  /* 0x0000000f040a7224 */ /* 0x000fe400078e02ff */
[----:B------:R-:W-:Y:S01]  /*0120*/  IMAD R11, R14, 0x240, R13 ;  /* 0x000002400e0b7824 */ /* 0x000fe200078e020d */
[----:B------:R-:W-:Y:S01]  /*0130*/  ISETP.GE.AND P0, PT, R4, R5, PT ;  /* 0x000000050400720c */ /* 0x000fe20003f06270 */
[----:B-1----:R-:W-:-:S03]  /*0140*/  IMAD R8, R3, UR5, R0 ;  /* 0x0000000503087c24 */ /* 0x002fc6000f8e0200 */
[----:B------:R-:W-:Y:S01]  /*0150*/  ISETP.LT.OR P0, PT, R4, 0x1, P0 ;  /* 0x000000010400780c */ /* 0x000fe20000701670 */
[----:B------:R-:W0:Y:S03]  /*0160*/  LDCU.64 UR4, c[0x0][0x358] ;  /* 0x00006b00ff0477ac */ /* 0x000e260008000a00 */
[C---:B------:R-:W-:Y:S02]  /*0170*/  ISETP.EQ.OR P0, PT, R8.reuse, RZ, P0 ;  /* 0x000000ff0800720c */ /* 0x040fe40000702670 */
[C---:B------:R-:W-:Y:S02]  /*0180*/  IADD3 R16, PT, PT, R8.reuse, R10, RZ ;  /* 0x0000000a08107210 */ /* 0x040fe40007ffe0ff */
[----:B------:R-:W-:-:S03]  /*0190*/  ISETP.GE.OR P0, PT, R8, R5, P0 ;  /* 0x000000050800720c */ /* 0x000fc60000706670 */
[----:B------:R-:W-:Y:S02]  /*01a0*/  IMAD R12, R16, R15, RZ ;  /* 0x0000000f100c7224 */ /* 0x000fe400078e02ff */
[----:B--2---:R-:W-:-:S04]  /*01b0*/  IMAD R9, R9, UR6, R6 ;  /* 0x0000000609097c24 */ /* 0x004fc8000f8e0206 */
[C---:B------:R-:W-:Y:S01]  /*01c0*/  IMAD.IADD R7, R9.reuse, 0x1, R12 ;  /* 0x0000000109077824 */ /* 0x040fe200078e020c */
[----:B------:R-:W-:Y:S02]  /*01d0*/  VIMNMX3 R2, R4, R8, R9, !PT ;  /* 0x000000080402720f */ /* 0x000fe40007800109 */
[C---:B------:R-:W-:Y:S02]  /*01e0*/  ISETP.EQ.OR P0, PT, R9.reuse, RZ, P0 ;  /* 0x000000ff0900720c */ /* 0x040fe40000702670 */
[----:B------:R-:W-:Y:S02]  /*01f0*/  ISETP.GE.AND P1, PT, R2, R15, PT ;  /* 0x0000000f0200720c */ /* 0x000fe40003f26270 */
[----:B------:R-:W-:-:S11]  /*0200*/  ISETP.GE.OR P0, PT, R9, R5, P0 ;  /* 0x000000050900720c */ /* 0x000fd60000706670 */
[----:B0-----:R-:W-:Y:S05]  /*0210*/  @P1 BRA `(.L_x_1) ;  /* 0x0000000000d01947 */ /* 0x001fea0003800000 */
[----:B------:R-:W0:Y:S01]  /*0220*/  LDCU.64 UR6, c[0x0][0x388] ;  /* 0x00007100ff0677ac */ /* 0x000e220008000a00 */
[----:B------:R-:W-:Y:S01]  /*0230*/  IADD3 R5, PT, PT, R15, -0x1, RZ ;  /* 0xffffffff0f057810 */ /* 0x000fe20007ffe0ff */
[----:B------:R-:W1:Y:S01]  /*0240*/  LDC.64 R2, c[0x0][0x388] ;  /* 0x0000e200ff027b82 */ /* 0x000e620000000a00 */
[----:B------:R-:W-:Y:S02]  /*0250*/  ISETP.NE.AND P3, PT, R8, RZ, PT ;  /* 0x000000ff0800720c */ /* 0x000fe40003f65270 */
[C---:B------:R-:W-:Y:S02]  /*0260*/  ISETP.GE.AND P4, PT, R4.reuse, R5, PT ;  /* 0x000000050400720c */ /* 0x040fe40003f86270 */
[----:B------:R-:W-:Y:S02]  /*0270*/  ISETP.GE.AND P1, PT, R4, 0x1, PT ;  /* 0x000000010400780c */ /* 0x000fe40003f26270 */
[----:B------:R-:W-:Y:S02]  /*0280*/  ISETP.NE.OR P3, PT, R0, RZ, !P3 ;  /* 0x000000ff0000720c */ /* 0x000fe40005f65670 */
[----:B------:R-:W-:-:S02]  /*0290*/  ISETP.NE.OR P4, PT, R14, 0x9, P4 ;  /* 0x000000090e00780c */ /* 0x000fc40002785670 */
[C---:B------:R-:W-:Y:S02]  /*02a0*/  IADD3 R16, P2, PT, R9.reuse, R12, RZ ;  /* 0x0000000c09107210 */ /* 0x040fe40007f5e0ff */
[----:B------:R-:W-:Y:S02]  /*02b0*/  ISETP.NE.OR P1, PT, R14, RZ, !P1 ;  /* 0x000000ff0e00720c */ /* 0x000fe40004f25670 */
[----:B------:R-:W-:Y:S02]  /*02c0*/  LEA.HI.X.SX32 R17, R12, RZ, 0x1, P2 ;  /* 0x000000ff0c117211 */ /* 0x000fe400010f0eff */
[----:B------:R-:W-:Y:S02]  /*02d0*/  ISETP.GE.U32.AND P2, PT, R8, R5, PT ;  /* 0x000000050800720c */ /* 0x000fe40003f46070 */
[----:B0-----:R-:W-:Y:S01]  /*02e0*/  LEA R4, P6, R16, UR6, 0x2 ;  /* 0x0000000610047c11 */ /* 0x001fe2000f8c10ff */
[-C--:B------:R-:W-:Y:S01]  /*02f0*/  @!P3 IMAD R18, R8, R15.reuse, -R15 ;  /* 0x0000000f0812b224 */ /* 0x080fe200078e0a0f */
[----:B------:R-:W-:Y:S01]  /*0300*/  ISETP.NE.OR P2, PT, R0, 0x9, P2 ;  /* 0x000000090000780c */ /* 0x000fe20001745670 */
[----:B------:R-:W-:Y:S01]  /*0310*/  @!P4 IMAD R19, R8, R15, R9 ;  /* 0x0000000f0813c224 */ /* 0x000fe200078e0209 */
[C---:B------:R-:W-:Y:S01]  /*0320*/  ISETP.GE.U32.AND P5, PT, R9.reuse, R5, PT ;  /* 0x000000050900720c */ /* 0x040fe20003fa6070 */
[C---:B------:R-:W-:Y:S01]  /*0330*/  @!P3 IMAD.IADD R18, R9.reuse, 0x1, R18 ;  /* 0x000000010912b824 */ /* 0x040fe200078e0212 */
[----:B------:R-:W-:Y:S01]  /*0340*/  LEA.HI.X R5, R16, UR7, R17, 0x2, P6 ;  /* 0x0000000710057c11 */ /* 0x000fe2000b0f1411 */
[----:B------:R-:W-:Y:S01]  /*0350*/  @!P1 IMAD.IADD R12, R10, 0x1, -R15 ;  /* 0x000000010a0c9824 */ /* 0x000fe200078e0a0f */
[----:B------:R-:W-:Y:S01]  /*0360*/  ISETP.NE.AND P6, PT, R9, RZ, PT ;  /* 0x000000ff0900720c */ /* 0x000fe20003fc5270 */
[-C--:B------:R-:W-:Y:S01]  /*0370*/  @!P1 IMAD R14, R8, R15.reuse, R9 ;  /* 0x0000000f080e9224 */ /* 0x080fe200078e0209 */
[----:B------:R-:W-:Y:S01]  /*0380*/  @!P4 IADD3 R16, PT, PT, R10, R15, RZ ;  /* 0x0000000f0a10c210 */ /* 0x000fe20007ffe0ff */
[----:B-1----:R-:W-:Y:S01]  /*0390*/  IMAD.WIDE R8, R7, 0x4, R2 ;  /* 0x0000000407087825 */ /* 0x002fe200078e0202 */
[----:B------:R-:W-:-:S02]  /*03a0*/  ISETP.NE.OR P6, PT, R6, RZ, !P6 ;  /* 0x000000ff0600720c */ /* 0x000fc400077c5670 */
[----:B------:R-:W-:Y:S01]  /*03b0*/  ISETP.NE.OR P5, PT, R6, 0x9, P5 ;  /* 0x000000090600780c */ /* 0x000fe20002fa5670 */
[-C--:B------:R-:W-:Y:S02]  /*03c0*/  @!P1 IMAD R17, R12, R15.reuse, R14 ;  /* 0x0000000f0c119224 */ /* 0x080fe400078e020e */
[-C--:B------:R-:W-:Y:S02]  /*03d0*/  @!P4 IMAD R19, R16, R15.reuse, R19 ;  /* 0x0000000f1013c224 */ /* 0x080fe400078e0213 */
[----:B------:R-:W-:Y:S02]  /*03e0*/  @!P3 IMAD R21, R10, R15, R18 ;  /* 0x0000000f0a15b224 */ /* 0x000fe400078e0212 */
[----:B------:R-:W-:-:S04]  /*03f0*/  @!P1 IMAD.WIDE.U32 R16, R17, 0x4, R2 ;  /* 0x0000000411109825 */ /* 0x000fc800078e0002 */
[----:B------:R-:W-:Y:S01]  /*0400*/  @!P4 IMAD.WIDE R18, R19, 0x4, R2 ;  /* 0x000000041312c825 */ /* 0x000fe200078e0202 */
[----:B------:R-:W2:Y:S03]  /*0410*/  @!P6 LDG.E R10, desc[UR4][R4.64+-0x4] ;  /* 0xfffffc04040ae981 */ /* 0x000ea6000c1e1900 */
[----:B------:R-:W-:Y:S01]  /*0420*/  @!P2 IMAD.WIDE R14, R15, 0x4, R8 ;  /* 0x000000040f0ea825 */ /* 0x000fe200078e0208 */
[----:B------:R-:W3:Y:S03]  /*0430*/  @!P1 LDG.E R16, desc[UR4][R16.64] ;  /* 0x0000000410109981 */ /* 0x000ee6000c1e1900 */
[----:B------:R-:W-:Y:S01]  /*0440*/  @!P3 IMAD.WIDE R2, R21, 0x4, R2 ;  /* 0x000000041502b825 */ /* 0x000fe200078e0202 */
[----:B------:R0:W4:Y:S04]  /*0450*/  LDG.E R8, desc[UR4][R8.64] ;  /* 0x0000000408087981 */ /* 0x000128000c1e1900 */
[----:B------:R-:W5:Y:S04]  /*0460*/  @!P4 LDG.E R18, desc[UR4][R18.64] ;  /* 0x000000041212c981 */ /* 0x000f68000c1e1900 */
[----:B------:R-:W2:Y:S04]  /*0470*/  @!P2 LDG.E R14, desc[UR4][R14.64] ;  /* 0x000000040e0ea981 */ /* 0x000ea8000c1e1900 */
[----:B------:R-:W2:Y:S04]  /*0480*/  @!P3 LDG.E R2, desc[UR4][R2.64] ;  /* 0x000000040202b981 */ /* 0x000ea8000c1e1900 */
[----:B------:R-:W2:Y:S01]  /*0490*/  @!P5 LDG.E R12, desc[UR4][R4.64+0x4] ;  /* 0x00000404040cd981 */ /* 0x000ea2000c1e1900 */
[----:B------:R-:W-:-:S02]  /*04a0*/  IMAD R21, R0, 0x30, R11 ;  /* 0x0000003000157824 */ /* 0x000fc400078e020b */
[----:B------:R-:W-:Y:S01]  /*04b0*/  IMAD R13, R0, 0x30, R13 ;  /* 0x00000030000d7824 */ /* 0x000fe200078e020d */
[C---:B0-----:R-:W-:Y:S02]  /*04c0*/  LEA R9, R6.reuse, R11, 0x2 ;  /* 0x0000000b06097211 */ /* 0x041fe400078e10ff */
[C---:B------:R-:W-:Y:S01]  /*04d0*/  LEA R23, R6.reuse, R21, 0x2 ;  /* 0x0000001506177211 */ /* 0x040fe200078e10ff */
[----:B------:R-:W-:-:S04]  /*04e0*/  IMAD R13, R6, 0x4, R13 ;  /* 0x00000004060d7824 */ /* 0x000fc800078e020d */
[----:B----4-:R0:W-:Y:S04]  /*04f0*/  STS [R23+0x274], R8 ;  /* 0x0002740817007388 */ /* 0x0101e80000000800 */
[----:B---3--:R0:W-:Y:S04]  /*0500*/  @!P1 STS [R13+0x34], R16 ;  /* 0x000034100d009388 */ /* 0x0081e80000000800 */
[----:B-----5:R0:W-:Y:S04]  /*0510*/  @!P4 STS [R13+0x18f4], R18 ;  /* 0x0018f4120d00c388 */ /* 0x0201e80000000800 */
[----:B--2---:R0:W-:Y:S04]  /*0520*/  @!P3 STS [R9+0x244], R2 ;  /* 0x000244020900b388 */ /* 0x0041e80000000800 */
[----:B------:R0:W-:Y:S04]  /*0530*/  @!P2 STS [R9+0x454], R14 ;  /* 0x0004540e0900a388 */ /* 0x0001e80000000800 */
[----:B------:R0:W-:Y:S04]  /*0540*/  @!P6 STS [R21+0x270], R10 ;  /* 0x0002700a1500e388 */ /* 0x0001e80000000800 */
[----:B------:R0:W-:Y:S02]  /*0550*/  @!P5 STS [R21+0x29c], R12 ;  /* 0x00029c0c1500d388 */ /* 0x0001e40000000800 */
.L_x_1:
[----:B------:R-:W-:Y:S05]  /*0560*/  BSYNC.RECONVERGENT B0 ;  /* 0x0000000000007941 */ /* 0x000fea0003800200 */
.L_x_0:
[----:B------:R-:W-:Y:S05]  /*0570*/  @P0 EXIT ;  /* 0x000000000000094d */ /* 0x000fea0003800000 */
[----:B------:R-:W-:Y:S01]  /*0580*/  IMAD R11, R0, 0x30, R11 ;  /* 0x00000030000b7824 */ /* 0x000fe200078e020b */
[----:B0-----:R-:W0:Y:S03]  /*0590*/  LDC.64 R2, c[0x0][0x380] ;  /* 0x0000e000ff027b82 */ /* 0x001e260000000a00 */
[----:B------:R-:W-:-:S05]  /*05a0*/  IMAD R6, R6, 0x4, R11 ;  /* 0x0000000406067824 */ /* 0x000fca00078e020b */
[----:B------:R-:W-:Y:S04]  /*05b0*/  LDS R0, [R6+0x34] ;  /* 0x0000340006007984 */ /* 0x000fe80000000800 */
[----:B------:R-:W1:Y:S04]  /*05c0*/  LDS R5, [R6+0x4b4] ;  /* 0x0004b40006057984 */ /* 0x000e680000000800 */
[----:B------:R-:W2:Y:S04]  /*05d0*/  LDS R9, [R6+0x244] ;  /* 0x0002440006097984 */ /* 0x000ea80000000800 */
[----:B------:R-:W3:Y:S04]  /*05e0*/  LDS R11, [R6+0x2a4] ;  /* 0x0002a400060b7984 */ /* 0x000ee80000000800 */
[----:B------:R-:W4:Y:S01]  /*05f0*/  LDS R13, [R6+0x270] ;  /* 0x00027000060d7984 */ /* 0x000f220000000800 */
[----:B0-----:R-:W-:-:S03]  /*0600*/  IMAD.WIDE R2, R7, 0x4, R2 ;  /* 0x0000000407027825 */ /* 0x001fc600078e0202 */
[----:B------:R-:W0:Y:S01]  /*0610*/  LDS R15, [R6+0x278] ;  /* 0x00027800060f7984 */ /* 0x000e220000000800 */
[----:B-1----:R-:W-:-:S04]  /*0620*/  FADD R0, R0, R5 ;  /* 0x0000000500007221 */ /* 0x002fc80000000000 */
[----:B--2---:R-:W-:-:S04]  /*0630*/  FADD R0, R0, R9 ;  /* 0x0000000900007221 */ /* 0x004fc80000000000 */
[----:B---3--:R-:W-:-:S04]  /*0640*/  FADD R0, R0, R11 ;  /* 0x0000000b00007221 */ /* 0x008fc80000000000 */
[----:B----4-:R-:W-:-:S04]  /*0650*/  FADD R0, R0, R13 ;  /* 0x0000000d00007221 */ /* 0x010fc80000000000 */
[----:B0-----:R-:W-:-:S04]  /*0660*/  FADD R0, R0, R15 ;  /* 0x0000000f00007221 */ /* 0x001fc80000000000 */
[----:B------:R-:W-:-:S05]  /*0670*/  FMUL R5, R0, 0.75 ;  /* 0x3f40000000057820 */ /* 0x000fca0000400000 */
[----:B------:R-:W-:Y:S01]  /*0680*/  STG.E desc[UR4][R2.64], R5 ;  /* 0x0000000502007986 */ /* 0x000fe2000c101904 */
[----:B------:R-:W-:Y:S05]  /*0690*/  EXIT ;  /* 0x000000000000794d */ /* 0x000fea0003800000 */
.L_x_2:
[----:B------:R-:W-:-:S00]  /*06a0*/  BRA `(.L_x_2) ;  /* 0xfffffffc00fc7947 */ /* 0x000fc0000383ffff */
[----:B------:R-:W-:-:S00]  /*06b0*/  NOP ;  /* 0x0000000000007918 */ /* 0x000fc00000000000 */
        /* <DEDUP_REMOVED lines=12> */
.L_x_3:


//--------------------- .nv.shared._Z13stencil_tiledPfS_i --------------------------
	.section	.nv.shared._Z13stencil_tiledPfS_i,"aw",@nobits
	.sectionflags	@""
	.align	4
.nv.shared._Z13stencil_tiledPfS_i:
	.zero		7936


//--------------------- .nv.shared.reserved.0     --------------------------
	.section	.nv.shared.reserved.0,"aw",@nobits
	.weak		__nv_reservedSMEM_offset_0_alias
	.size		__nv_reservedSMEM_offset_0_alias, 0, 64
	.other		__nv_reservedSMEM_offset_0_alias,@"STO_CUDA_RESERVED_SHARED STV_DEFAULT"
__nv_reservedSMEM_offset_0_alias:
	.zero		0
	.zero		64


//--------------------- .nv.constant0._Z13stencil_tiledPfS_i --------------------------
	.section	.nv.constant0._Z13stencil_tiledPfS_i,"a",@progbits
	.sectionflags	@""
	.align	4
.nv.constant0._Z13stencil_tiledPfS_i:
	.zero		916


//--------------------- SYMBOLS --------------------------

	.type		.nv.reservedSmem.offset0,@object
	.size		.nv.reservedSmem.offset0,0x4
	.type		.nv.reservedSmem.cap,@object
	.size		.nv.reservedSmem.cap,0x4
